//
// Generated by NVIDIA NVVM Compiler
//
// Compiler Build ID: CL-36424714
// Cuda compilation tools, release 13.0, V13.0.88
// Based on NVVM 20.0.0
//

.version 9.0
.target sm_100
.address_size 64

	// .globl	_Z10reluKernelPf

.visible .entry _Z10reluKernelPf(
	.param .u64 .ptr .align 1 _Z10reluKernelPf_param_0
)
{
	.reg .pred 	%p<2>;
	.reg .b32 	%r<5>;
	.reg .b32 	%f<3>;
	.reg .b64 	%rd<5>;

	ld.param.u64 	%rd1, [_Z10reluKernelPf_param_0];
	mov.u32 	%r2, %tid.x;
	mov.u32 	%r3, %ctaid.x;
	mov.u32 	%r4, %ntid.x;
	mad.lo.s32 	%r1, %r3, %r4, %r2;
	setp.gt.s32 	%p1, %r1, 99999999;
	@%p1 bra 	$L__BB0_2;
	cvta.to.global.u64 	%rd2, %rd1;
	mul.wide.s32 	%rd3, %r1, 4;
	add.s64 	%rd4, %rd2, %rd3;
	ld.global.f32 	%f1, [%rd4];
	max.f32 	%f2, %f1, 0f00000000;
	st.global.f32 	[%rd4], %f2;
$L__BB0_2:
	ret;

}


// ===== COMPILED SASS (sm_100) =====

	.target	sm_100

	.elftype	@"ET_EXEC"


//--------------------- .note.nv.tkinfo           --------------------------
	.section	.note.nv.tkinfo,"",@"SHT_NOTE"
	.sectionflags	@"SHF_NOTE_NV_TKINFO"
	.tkinfo
        /*0018*/ 	.word	0x00000002
        /*0030*/ 	.string	""
        /*0030*/ 	.string	"ptxas"
        /*0030*/ 	.string	"Cuda compilation tools, release 13.0, V13.0.88"
        /*0030*/ 	.string	"Build cuda_13.0.r13.0/compiler.36424714_0"
        /*0030*/ 	.string	"-arch sm_100 -m 64 "



//--------------------- .note.nv.cuinfo           --------------------------
	.section	.note.nv.cuinfo,"",@"SHT_NOTE"
	.sectionflags	@"SHF_NOTE_NV_CUINFO"
        /*0018*/ 	.short	0x0002
        /*001a*/ 	.short	0x0064
        /*001c*/ 	.short	0x0082
	.zero		2


//--------------------- .nv.info                  --------------------------
	.section	.nv.info,"",@"SHT_CUDA_INFO"
	.align	4


	//----- nvinfo : EIATTR_REGCOUNT
	.align		4
        /*0000*/ 	.byte	0x04, 0x2f
        /*0002*/ 	.short	(.L_1 - .L_0)
	.align		4
.L_0:
        /*0004*/ 	.word	index@(_Z10reluKernelPf)
        /*0008*/ 	.word	0x00000008


	//----- nvinfo : EIATTR_FRAME_SIZE
	.align		4
.L_1:
        /*000c*/ 	.byte	0x04, 0x11
        /*000e*/ 	.short	(.L_3 - .L_2)
	.align		4
.L_2:
        /*0010*/ 	.word	index@(_Z10reluKernelPf)
        /*0014*/ 	.word	0x00000000


	//----- nvinfo : EIATTR_MIN_STACK_SIZE
	.align		4
.L_3:
        /*0018*/ 	.byte	0x04, 0x12
        /*001a*/ 	.short	(.L_5 - .L_4)
	.align		4
.L_4:
        /*001c*/ 	.word	index@(_Z10reluKernelPf)
        /*0020*/ 	.word	0x00000000
.L_5:


//--------------------- .nv.compat                --------------------------
	.section	.nv.compat,"",@"SHT_CUDA_COMPAT_INFO"
	.align	4
        /*0000*/ 	.byte	0x02, 0x09, 0x00, 0x00, 0x02, 0x02, 0x01, 0x00, 0x02, 0x05, 0x05, 0x00, 0x03, 0x07, 0x01, 0x01
        /*0010*/ 	.byte	0x02, 0x03, 0x00, 0x00, 0x02, 0x06, 0x01, 0x00, 0x04, 0x0b, 0x08, 0x00, 0x09, 0x00, 0x00, 0x00
        /*0020*/ 	.byte	0x00, 0x00, 0x00, 0x00


//--------------------- .nv.info._Z10reluKernelPf --------------------------
	.section	.nv.info._Z10reluKernelPf,"",@"SHT_CUDA_INFO"
	.sectionflags	@""
	.align	4


	//----- nvinfo : EIATTR_CUDA_API_VERSION
	.align		4
        /*0000*/ 	.byte	0x04, 0x37
        /*0002*/ 	.short	(.L_7 - .L_6)
.L_6:
        /*0004*/ 	.word	0x00000082


	//----- nvinfo : EIATTR_KPARAM_INFO
	.align		4
.L_7:
        /*0008*/ 	.byte	0x04, 0x17
        /*000a*/ 	.short	(.L_9 - .L_8)
.L_8:
        /*000c*/ 	.word	0x00000000
        /*0010*/ 	.short	0x0000
        /*0012*/ 	.short	0x0000
        /*0014*/ 	.byte	0x00, 0xf5, 0x21, 0x00


	//----- nvinfo : EIATTR_SPARSE_MMA_MASK
	.align		4
.L_9:
        /*0018*/ 	.byte	0x03, 0x50
        /*001a*/ 	.short	0x0000


	//----- nvinfo : EIATTR_MAXREG_COUNT
	.align		4
        /*001c*/ 	.byte	0x03, 0x1b
        /*001e*/ 	.short	0x00ff


	//----- nvinfo : EIATTR_MERCURY_ISA_VERSION
	.align		4
        /*0020*/ 	.byte	0x03, 0x5f
        /*0022*/ 	.short	0x0101


	//----- nvinfo : EIATTR_VRC_CTA_INIT_COUNT
	.align		4
        /*0024*/ 	.byte	0x02, 0x4a
	.zero		1
	.zero		1


	//----- nvinfo : EIATTR_EXIT_INSTR_OFFSETS
	.align		4
        /*0028*/ 	.byte	0x04, 0x1c
        /*002a*/ 	.short	(.L_11 - .L_10)


	//   ....[0]....
.L_10:
        /*002c*/ 	.word	0x00000060


	//   ....[1]....
        /*0030*/ 	.word	0x000000d0


	//----- nvinfo : EIATTR_CBANK_PARAM_SIZE
	.align		4
.L_11:
        /*0034*/ 	.byte	0x03, 0x19
        /*0036*/ 	.short	0x0008


	//----- nvinfo : EIATTR_PARAM_CBANK
	.align		4
        /*0038*/ 	.byte	0x04, 0x0a
        /*003a*/ 	.short	(.L_13 - .L_12)
	.align		4
.L_12:
        /*003c*/ 	.word	index@(.nv.constant0._Z10reluKernelPf)
        /*0040*/ 	.short	0x0380
        /*0042*/ 	.short	0x0008


	//----- nvinfo : EIATTR_SW_WAR
	.align		4
.L_13:
        /*0044*/ 	.byte	0x04, 0x36
        /*0046*/ 	.short	(.L_15 - .L_14)
.L_14:
        /*0048*/ 	.word	0x00000008
.L_15:


//--------------------- .nv.callgraph             --------------------------
	.section	.nv.callgraph,"",@"SHT_CUDA_CALLGRAPH"
	.align	4
	.sectionentsize	8
	.align		4
        /*0000*/ 	.word	0x00000000
	.align		4
        /*0004*/ 	.word	0xffffffff
	.align		4
        /*0008*/ 	.word	0x00000000
	.align		4
        /*000c*/ 	.word	0xfffffffe
	.align		4
        /*0010*/ 	.word	0x00000000
	.align		4
        /*0014*/ 	.word	0xfffffffd
	.align		4
        /*0018*/ 	.word	0x00000000
	.align		4
        /*001c*/ 	.word	0xfffffffc


//--------------------- .text._Z10reluKernelPf    --------------------------
	.section	.text._Z10reluKernelPf,"ax",@progbits
	.align	128
        .global         _Z10reluKernelPf
        .type           _Z10reluKernelPf,@function
        .size           _Z10reluKernelPf,(.L_x_1 - _Z10reluKernelPf)
        .other          _Z10reluKernelPf,@"STO_CUDA_ENTRY STV_DEFAULT"
_Z10reluKernelPf:
.text._Z10reluKernelPf:
[----:B------:R-:W-:Y:S01]  /*0000*/  LDC R1, c[0x0][0x37c] ;  /* 0x0000df00ff017b82 */ /* 0x000fe20000000800 */
[----:B------:R-:W0:Y:S07]  /*0010*/  S2R R5, SR_TID.X ;  /* 0x0000000000057919 */ /* 0x000e2e0000002100 */
[----:B------:R-:W0:Y:S08]  /*0020*/  S2UR UR4, SR_CTAID.X ;  /* 0x00000000000479c3 */ /* 0x000e300000002500 */
[----:B------:R-:W0:Y:S02]  /*0030*/  LDC R0, c[0x0][0x360] ;  /* 0x0000d800ff007b82 */ /* 0x000e240000000800 */
[----:B0-----:R-:W-:-:S05]  /*0040*/  IMAD R5, R0, UR4, R5 ;  /* 0x0000000400057c24 */ /* 0x001fca000f8e0205 */
[----:B------:R-:W-:-:S13]  /*0050*/  ISETP.GT.AND P0, PT, R5, 0x5f5e0ff, PT ;  /* 0x05f5e0ff0500780c */ /* 0x000fda0003f04270 */
[----:B------:R-:W-:Y:S05]  /*0060*/  @P0 EXIT ;  /* 0x000000000000094d */ /* 0x000fea0003800000 */
[----:B------:R-:W0:Y:S01]  /*0070*/  LDC.64 R2, c[0x0][0x380] ;  /* 0x0000e000ff027b82 */ /* 0x000e220000000a00 */
[----:B------:R-:W1:Y:S01]  /*0080*/  LDCU.64 UR4, c[0x0][0x358] ;  /* 0x00006b00ff0477ac */ /* 0x000e620008000a00 */
[----:B0-----:R-:W-:-:S05]  /*0090*/  IMAD.WIDE R2, R5, 0x4, R2 ;  /* 0x0000000405027825 */ /* 0x001fca00078e0202 */
[----:B-1----:R-:W2:Y:S02]  /*00a0*/  LDG.E R0, desc[UR4][R2.64] ;  /* 0x0000000402007981 */ /* 0x002ea4000c1e1900 */
[----:B--2---:R-:W-:-:S05]  /*00b0*/  FMNMX R5, RZ, R0, !PT ;  /* 0x00000000ff057209 */ /* 0x004fca0007800000 */
[----:B------:R-:W-:Y:S01]  /*00c0*/  STG.E desc[UR4][R2.64], R5 ;  /* 0x0000000502007986 */ /* 0x000fe2000c101904 */
[----:B------:R-:W-:Y:S05]  /*00d0*/  EXIT ;  /* 0x000000000000794d */ /* 0x000fea0003800000 */
.L_x_0:
[----:B------:R-:W-:-:S00]  /*00e0*/  BRA `(.L_x_0) ;  /* 0xfffffffc00fc7947 */ /* 0x000fc0000383ffff */
[----:B------:R-:W-:-:S00]  /*00f0*/  NOP ;  /* 0x0000000000007918 */ /* 0x000fc00000000000 */
        /* <DEDUP_REMOVED lines=8> */
.L_x_1:


//--------------------- .nv.shared.reserved.0     --------------------------
	.section	.nv.shared.reserved.0,"aw",@nobits
	.weak		__nv_reservedSMEM_offset_0_alias
	.size		__nv_reservedSMEM_offset_0_alias, 0, 64
	.other		__nv_reservedSMEM_offset_0_alias,@"STO_CUDA_RESERVED_SHARED STV_DEFAULT"
__nv_reservedSMEM_offset_0_alias:
	.zero		0
	.zero		64


//--------------------- .nv.constant0._Z10reluKernelPf --------------------------
	.section	.nv.constant0._Z10reluKernelPf,"a",@progbits
	.sectionflags	@""
	.align	4
.nv.constant0._Z10reluKernelPf:
	.zero		904


//--------------------- SYMBOLS --------------------------

	.type		.nv.reservedSmem.offset0,@object
	.size		.nv.reservedSmem.offset0,0x4
